	.headerflags	@"EF_CUDA_TEXMODE_UNIFIED EF_CUDA_64BIT_ADDRESS EF_CUDA_ACCELERATORS EF_CUDA_SM90 EF_CUDA_VIRTUAL_SM(EF_CUDA_SM90)"
	.elftype	@"ET_EXEC"


//--------------------- .nv.info                  --------------------------
	.section	.nv.info,"",@"SHT_CUDA_INFO"
	.align	4


	//----- nvinfo : EIATTR_REGCOUNT
	.align		4
        /*0000*/ 	.byte	0x04, 0x2f
        /*0002*/ 	.short	(.L_3 - .L_2)
	.align		4
.L_2:
        /*0004*/ 	.word	index@(triton_poi_fused__native_batch_norm_legit_no_training_relu_sigmoid_3)
        /*0008*/ 	.word	0x00000014


	//----- nvinfo : EIATTR_MIN_STACK_SIZE
	.align		4
.L_3:
        /*000c*/ 	.byte	0x04, 0x12
        /*000e*/ 	.short	(.L_5 - .L_4)
	.align		4
.L_4:
        /*0010*/ 	.word	index@(triton_poi_fused__native_batch_norm_legit_no_training_relu_sigmoid_3)
        /*0014*/ 	.word	0x00000000


	//----- nvinfo : EIATTR_FRAME_SIZE
	.align		4
.L_5:
        /*0018*/ 	.byte	0x04, 0x11
        /*001a*/ 	.short	(.L_7 - .L_6)
	.align		4
.L_6:
        /*001c*/ 	.word	index@(triton_poi_fused__native_batch_norm_legit_no_training_relu_sigmoid_3)
        /*0020*/ 	.word	0x00000000


	//----- nvinfo : EIATTR_MIN_STACK_SIZE
	.align		4
.L_7:
        /*0024*/ 	.byte	0x04, 0x12
        /*0026*/ 	.short	(.L_9 - .L_8)
	.align		4
.L_8:
        /*0028*/ 	.word	index@(triton_poi_fused__native_batch_norm_legit_no_training_relu_sigmoid_3)
        /*002c*/ 	.word	0x00000000
.L_9:


//--------------------- .nv.info.triton_poi_fused__native_batch_norm_legit_no_training_relu_sigmoid_3 --------------------------
	.section	.nv.info.triton_poi_fused__native_batch_norm_legit_no_training_relu_sigmoid_3,"",@"SHT_CUDA_INFO"
	.sectionflags	@""
	.align	4


	//----- nvinfo : EIATTR_CUDA_API_VERSION
	.align		4
        /*0000*/ 	.byte	0x04, 0x37
        /*0002*/ 	.short	(.L_11 - .L_10)
.L_10:
        /*0004*/ 	.word	0x0000007c


	//----- nvinfo : EIATTR_KPARAM_INFO
	.align		4
.L_11:
        /*0008*/ 	.byte	0x04, 0x17
        /*000a*/ 	.short	(.L_13 - .L_12)
.L_12:
        /*000c*/ 	.word	0x00000000
        /*0010*/ 	.short	0x0006
        /*0012*/ 	.short	0x0030
        /*0014*/ 	.byte	0x00, 0xf0, 0x11, 0x00


	//----- nvinfo : EIATTR_KPARAM_INFO
	.align		4
.L_13:
        /*0018*/ 	.byte	0x04, 0x17
        /*001a*/ 	.short	(.L_15 - .L_14)
.L_14:
        /*001c*/ 	.word	0x00000000
        /*0020*/ 	.short	0x0005
        /*0022*/ 	.short	0x0028
        /*0024*/ 	.byte	0x00, 0xf4, 0x21, 0x00


	//----- nvinfo : EIATTR_KPARAM_INFO
	.align		4
.L_15:
        /*0028*/ 	.byte	0x04, 0x17
        /*002a*/ 	.short	(.L_17 - .L_16)
.L_16:
        /*002c*/ 	.word	0x00000000
        /*0030*/ 	.short	0x0004
        /*0032*/ 	.short	0x0020
        /*0034*/ 	.byte	0x00, 0xf4, 0x21, 0x00


	//----- nvinfo : EIATTR_KPARAM_INFO
	.align		4
.L_17:
        /*0038*/ 	.byte	0x04, 0x17
        /*003a*/ 	.short	(.L_19 - .L_18)
.L_18:
        /*003c*/ 	.word	0x00000000
        /*0040*/ 	.short	0x0003
        /*0042*/ 	.short	0x0018
        /*0044*/ 	.byte	0x00, 0xf4, 0x21, 0x00


	//----- nvinfo : EIATTR_KPARAM_INFO
	.align		4
.L_19:
        /*0048*/ 	.byte	0x04, 0x17
        /*004a*/ 	.short	(.L_21 - .L_20)
.L_20:
        /*004c*/ 	.word	0x00000000
        /*0050*/ 	.short	0x0002
        /*0052*/ 	.short	0x0010
        /*0054*/ 	.byte	0x00, 0xf4, 0x21, 0x00


	//----- nvinfo : EIATTR_KPARAM_INFO
	.align		4
.L_21:
        /*0058*/ 	.byte	0x04, 0x17
        /*005a*/ 	.short	(.L_23 - .L_22)
.L_22:
        /*005c*/ 	.word	0x00000000
        /*0060*/ 	.short	0x0001
        /*0062*/ 	.short	0x0008
        /*0064*/ 	.byte	0x00, 0xf4, 0x21, 0x00


	//----- nvinfo : EIATTR_KPARAM_INFO
	.align		4
.L_23:
        /*0068*/ 	.byte	0x04, 0x17
        /*006a*/ 	.short	(.L_25 - .L_24)
.L_24:
        /*006c*/ 	.word	0x00000000
        /*0070*/ 	.short	0x0000
        /*0072*/ 	.short	0x0000
        /*0074*/ 	.byte	0x00, 0xf4, 0x21, 0x00


	//----- nvinfo : EIATTR_SPARSE_MMA_MASK
	.align		4
.L_25:
        /*0078*/ 	.byte	0x03, 0x50
        /*007a*/ 	.short	0x0000


	//----- nvinfo : EIATTR_MAXREG_COUNT
	.align		4
        /*007c*/ 	.byte	0x03, 0x1b
        /*007e*/ 	.short	0x00ff


	//----- nvinfo : EIATTR_EXIT_INSTR_OFFSETS
	.align		4
        /*0080*/ 	.byte	0x04, 0x1c
        /*0082*/ 	.short	(.L_27 - .L_26)


	//   ....[0]....
.L_26:
        /*0084*/ 	.word	0x000003f0


	//   ....[1]....
        /*0088*/ 	.word	0x00000410


	//----- nvinfo : EIATTR_REQNTID
	.align		4
.L_27:
        /*008c*/ 	.byte	0x04, 0x10
        /*008e*/ 	.short	(.L_29 - .L_28)
.L_28:
        /*0090*/ 	.word	0x00000020
        /*0094*/ 	.word	0x00000001
        /*0098*/ 	.word	0x00000001


	//----- nvinfo : EIATTR_CBANK_PARAM_SIZE
	.align		4
.L_29:
        /*009c*/ 	.byte	0x03, 0x19
        /*009e*/ 	.short	0x0034


	//----- nvinfo : EIATTR_PARAM_CBANK
	.align		4
        /*00a0*/ 	.byte	0x04, 0x0a
        /*00a2*/ 	.short	(.L_31 - .L_30)
	.align		4
.L_30:
        /*00a4*/ 	.word	index@(.nv.constant0.triton_poi_fused__native_batch_norm_legit_no_training_relu_sigmoid_3)
        /*00a8*/ 	.short	0x0210
        /*00aa*/ 	.short	0x0034


	//----- nvinfo : EIATTR_SW_WAR
	.align		4
.L_31:
        /*00ac*/ 	.byte	0x04, 0x36
        /*00ae*/ 	.short	(.L_33 - .L_32)
.L_32:
        /*00b0*/ 	.word	0x00000008
.L_33:


//--------------------- .nv.callgraph             --------------------------
	.section	.nv.callgraph,"",@"SHT_CUDA_CALLGRAPH"
	.align	4
	.sectionentsize	8
	.align		4
        /*0000*/ 	.word	0x00000000
	.align		4
        /*0004*/ 	.word	0xffffffff
	.align		4
        /*0008*/ 	.word	0x00000000
	.align		4
        /*000c*/ 	.word	0xfffffffe
	.align		4
        /*0010*/ 	.word	0x00000000
	.align		4
        /*0014*/ 	.word	0xfffffffd
	.align		4
        /*0018*/ 	.word	0x00000000
	.align		4
        /*001c*/ 	.word	0xfffffffc


//--------------------- .nv.constant4             --------------------------
	.section	.nv.constant4,"a",@progbits
	.align	8
	.align		8
.nv.constant4:
        /*0000*/ 	.dword	_$_str
	.align		8
        /*0008*/ 	.dword	_$_str_$_2


//--------------------- .text.triton_poi_fused__native_batch_norm_legit_no_training_relu_sigmoid_3 --------------------------
	.section	.text.triton_poi_fused__native_batch_norm_legit_no_training_relu_sigmoid_3,"ax",@progbits
	.align	128
        .global         triton_poi_fused__native_batch_norm_legit_no_training_relu_sigmoid_3
        .type           triton_poi_fused__native_batch_norm_legit_no_training_relu_sigmoid_3,@function
        .size           triton_poi_fused__native_batch_norm_legit_no_training_relu_sigmoid_3,(.L_x_1 - triton_poi_fused__native_batch_norm_legit_no_training_relu_sigmoid_3)
        .other          triton_poi_fused__native_batch_norm_legit_no_training_relu_sigmoid_3,@"STO_CUDA_ENTRY STV_DEFAULT"
triton_poi_fused__native_batch_norm_legit_no_training_relu_sigmoid_3:
.text.triton_poi_fused__native_batch_norm_legit_no_training_relu_sigmoid_3:
[----:B------:R-:W0:Y:S01]  /*0000*/  LDC R1, c[0x0][0x28] ;  /* 0x00000a00ff017b82 */ /* 0x000e220000000800 */
[----:B------:R-:W1:Y:S07]  /*0010*/  S2R R16, SR_TID.X ;  /* 0x0000000000107919 */ /* 0x000e6e0000002100 */
[----:B------:R-:W2:Y:S01]  /*0020*/  LDC.64 R6, c[0x0][0x220] ;  /* 0x00008800ff067b82 */ /* 0x000ea20000000a00 */
[----:B------:R-:W-:Y:S01]  /*0030*/  HFMA2.MMA R12, -RZ, RZ, 0, 0 ;  /* 0x00000000ff0c7435 */ /* 0x000fe200000001ff */
[----:B------:R-:W-:Y:S01]  /*0040*/  ULDC.64 UR4, c[0x0][0x208] ;  /* 0x0000820000047ab9 */ /* 0x000fe20000000a00 */
[----:B------:R-:W3:Y:S05]  /*0050*/  S2R R13, SR_CTAID.X ;  /* 0x00000000000d7919 */ /* 0x000eea0000002500 */
[----:B------:R-:W4:Y:S08]  /*0060*/  LDC.64 R4, c[0x0][0x218] ;  /* 0x00008600ff047b82 */ /* 0x000f300000000a00 */
[----:B------:R-:W5:Y:S08]  /*0070*/  LDC.64 R8, c[0x0][0x228] ;  /* 0x00008a00ff087b82 */ /* 0x000f700000000a00 */
[----:B------:R-:W5:Y:S01]  /*0080*/  LDC.64 R10, c[0x0][0x230] ;  /* 0x00008c00ff0a7b82 */ /* 0x000f620000000a00 */
[----:B-1----:R-:W-:-:S02]  /*0090*/  LOP3.LUT R0, R16, 0xf, RZ, 0xc0, !PT ;  /* 0x0000000f10007812 */ /* 0x002fc400078ec0ff */
[----:B---3--:R-:W-:Y:S02]  /*00a0*/  SHF.R.S32.HI R2, RZ, 0x1b, R13 ;  /* 0x0000001bff027819 */ /* 0x008fe4000001140d */
[----:B------:R-:W-:Y:S02]  /*00b0*/  LEA R13, R13, R0, 0x4 ;  /* 0x000000000d0d7211 */ /* 0x000fe400078e20ff */
[----:B------:R-:W-:Y:S02]  /*00c0*/  SGXT R0, R2, 0x1 ;  /* 0x000000010200781a */ /* 0x000fe40000000200 */
[----:B------:R-:W-:Y:S01]  /*00d0*/  ISETP.GE.AND P0, PT, R13, 0x10, PT ;  /* 0x000000100d00780c */ /* 0x000fe20003f06270 */
[----:B------:R-:W1:Y:S01]  /*00e0*/  LDC.64 R2, c[0x0][0x210] ;  /* 0x00008400ff027b82 */ /* 0x000e620000000a00 */
[----:B------:R-:W-:-:S04]  /*00f0*/  LEA.HI R0, R0, R13, RZ, 0x2 ;  /* 0x0000000d00007211 */ /* 0x000fc800078f10ff */
[----:B------:R-:W-:-:S04]  /*0100*/  LOP3.LUT R0, R0, 0xfffffffc, RZ, 0xc0, !PT ;  /* 0xfffffffc00007812 */ /* 0x000fc800078ec0ff */
[----:B------:R-:W-:-:S05]  /*0110*/  IADD3 R15, R13, -R0, RZ ;  /* 0x800000000d0f7210 */ /* 0x000fca0007ffe0ff */
[----:B--2---:R-:W-:-:S05]  /*0120*/  IMAD.WIDE R6, R15, 0x4, R6 ;  /* 0x000000040f067825 */ /* 0x004fca00078e0206 */
[----:B------:R5:W2:Y:S01]  /*0130*/  @!P0 LDG.E.EL R12, desc[UR4][R6.64] ;  /* 0x00000004060c8981 */ /* 0x000aa2000c2e1900 */
[----:B------:R-:W-:Y:S01]  /*0140*/  HFMA2.MMA R17, -RZ, RZ, 0, 0 ;  /* 0x00000000ff117435 */ /* 0x000fe200000001ff */
[----:B------:R-:W-:Y:S01]  /*0150*/  MOV R0, RZ ;  /* 0x000000ff00007202 */ /* 0x000fe20000000f00 */
[----:B----4-:R-:W-:-:S04]  /*0160*/  IMAD.WIDE R4, R15, 0x4, R4 ;  /* 0x000000040f047825 */ /* 0x010fc800078e0204 */
[----:B-1----:R-:W-:-:S04]  /*0170*/  IMAD.WIDE R2, R13, 0x4, R2 ;  /* 0x000000040d027825 */ /* 0x002fc800078e0202 */
[----:B------:R1:W3:Y:S01]  /*0180*/  @!P0 LDG.E.EL R17, desc[UR4][R4.64] ;  /* 0x0000000404118981 */ /* 0x0002e2000c2e1900 */
[----:B-----5:R-:W-:-:S03]  /*0190*/  IMAD.WIDE R6, R15, 0x4, R8 ;  /* 0x000000040f067825 */ /* 0x020fc600078e0208 */
[----:B------:R4:W3:Y:S01]  /*01a0*/  @!P0 LDG.E R0, desc[UR4][R2.64] ;  /* 0x0000000402008981 */ /* 0x0008e2000c1e1900 */
[----:B0-----:R-:W-:Y:S01]  /*01b0*/  IMAD.WIDE R8, R15, 0x4, R10 ;  /* 0x000000040f087825 */ /* 0x001fe200078e020a */
[----:B------:R-:W-:-:S06]  /*01c0*/  CS2R R10, SRZ ;  /* 0x00000000000a7805 */ /* 0x000fcc000001ff00 */
[----:B------:R-:W5:Y:S04]  /*01d0*/  @!P0 LDG.E.EL R10, desc[UR4][R6.64] ;  /* 0x00000004060a8981 */ /* 0x000f68000c2e1900 */
[----:B------:R-:W5:Y:S01]  /*01e0*/  @!P0 LDG.E.EL R11, desc[UR4][R8.64] ;  /* 0x00000004080b8981 */ /* 0x000f62000c2e1900 */
[----:B-1----:R-:W-:Y:S01]  /*01f0*/  MOV R5, 0x3e800000 ;  /* 0x3e80000000057802 */ /* 0x002fe20000000f00 */
[----:B--2---:R-:W-:-:S04]  /*0200*/  FADD R12, R12, 9.9999997473787516356e-06 ;  /* 0x3727c5ac0c0c7421 */ /* 0x004fc80000000000 */
[----:B------:R-:W0:Y:S02]  /*0210*/  MUFU.SQRT R14, R12 ;  /* 0x0000000c000e7308 */ /* 0x000e240000002000 */
[C---:B0-----:R-:W-:Y:S02]  /*0220*/  FSETP.GT.AND P0, PT, R14.reuse, 8.50705917302346158658e+37, PT ;  /* 0x7e8000000e00780b */ /* 0x041fe40003f04000 */
[----:B------:R-:W-:-:S11]  /*0230*/  FSETP.GEU.AND P1, PT, R14, 1.175494350822287508e-38, PT ;  /* 0x008000000e00780b */ /* 0x000fd60003f2e000 */
[----:B------:R-:W-:-:S04]  /*0240*/  @P0 FMUL R14, R14, 0.25 ;  /* 0x3e8000000e0e0820 */ /* 0x000fc80000400000 */
[----:B------:R-:W-:-:S06]  /*0250*/  @!P1 FMUL R14, R14, 16777216 ;  /* 0x4b8000000e0e9820 */ /* 0x000fcc0000400000 */
[----:B------:R-:W0:Y:S01]  /*0260*/  MUFU.RCP R14, R14 ;  /* 0x0000000e000e7308 */ /* 0x000e220000001000 */
[----:B----4-:R-:W-:Y:S01]  /*0270*/  FSEL R3, R5, 1, P0 ;  /* 0x3f80000005037808 */ /* 0x010fe20000000000 */
[----:B---3--:R-:W-:-:S04]  /*0280*/  FADD R0, -R17, R0 ;  /* 0x0000000011007221 */ /* 0x008fc80000000100 */
[----:B------:R-:W-:-:S04]  /*0290*/  @!P1 FMUL R3, R3, 16777216 ;  /* 0x4b80000003039820 */ /* 0x000fc80000400000 */
[----:B0-----:R-:W-:-:S04]  /*02a0*/  FMUL R3, R14, R3 ;  /* 0x000000030e037220 */ /* 0x001fc80000400000 */
[----:B------:R-:W-:-:S04]  /*02b0*/  FMUL R0, R0, R3 ;  /* 0x0000000300007220 */ /* 0x000fc80000400000 */
[----:B-----5:R-:W-:-:S05]  /*02c0*/  FFMA R0, R0, R10, R11 ;  /* 0x0000000a00007223 */ /* 0x020fca000000000b */
[----:B------:R-:W-:-:S04]  /*02d0*/  FSETP.GEU.AND P0, PT, R0, RZ, PT ;  /* 0x000000ff0000720b */ /* 0x000fc80003f0e000 */
[----:B------:R-:W-:-:S05]  /*02e0*/  FSEL R0, R0, RZ, P0 ;  /* 0x000000ff00007208 */ /* 0x000fca0000000000 */
[----:B------:R-:W-:-:S04]  /*02f0*/  FADD R0, RZ, -R0 ;  /* 0x80000000ff007221 */ /* 0x000fc80000000000 */
[----:B------:R-:W-:-:S05]  /*0300*/  FMUL R0, R0, 1.4426950216293334961 ;  /* 0x3fb8aa3b00007820 */ /* 0x000fca0000400000 */
[----:B------:R-:W-:-:S13]  /*0310*/  FSETP.GEU.AND P0, PT, R0, -126, PT ;  /* 0xc2fc00000000780b */ /* 0x000fda0003f0e000 */
[----:B------:R-:W-:-:S04]  /*0320*/  @!P0 FMUL R0, R0, 0.5 ;  /* 0x3f00000000008820 */ /* 0x000fc80000400000 */
[----:B------:R-:W0:Y:S02]  /*0330*/  MUFU.EX2 R2, R0 ;  /* 0x0000000000027308 */ /* 0x000e240000000800 */
[----:B0-----:R-:W-:-:S04]  /*0340*/  @!P0 FMUL R2, R2, R2 ;  /* 0x0000000202028220 */ /* 0x001fc80000400000 */
[----:B------:R-:W-:Y:S02]  /*0350*/  FADD R4, R2, 1 ;  /* 0x3f80000002047421 */ /* 0x000fe40000000000 */
[----:B------:R-:W0:Y:S03]  /*0360*/  LDC.64 R2, c[0x0][0x238] ;  /* 0x00008e00ff027b82 */ /* 0x000e260000000a00 */
[----:B------:R-:W-:Y:S02]  /*0370*/  FSETP.GT.AND P1, PT, R4, 8.50705917302346158658e+37, PT ;  /* 0x7e8000000400780b */ /* 0x000fe40003f24000 */
[----:B------:R-:W-:-:S04]  /*0380*/  LOP3.LUT P0, RZ, R16, 0x10, RZ, 0xc0, !PT ;  /* 0x0000001010ff7812 */ /* 0x000fc8000780c0ff */
[----:B------:R-:W-:-:S07]  /*0390*/  ISETP.LT.AND P0, PT, R13, 0x10, !P0 ;  /* 0x000000100d00780c */ /* 0x000fce0004701270 */
[----:B------:R-:W-:-:S06]  /*03a0*/  @P1 FMUL R4, R4, 0.25 ;  /* 0x3e80000004041820 */ /* 0x000fcc0000400000 */
[----:B------:R-:W1:Y:S01]  /*03b0*/  MUFU.RCP R4, R4 ;  /* 0x0000000400047308 */ /* 0x000e620000001000 */
[----:B------:R-:W-:Y:S01]  /*03c0*/  FSEL R5, R5, 1, P1 ;  /* 0x3f80000005057808 */ /* 0x000fe20000800000 */
[----:B0-----:R-:W-:-:S04]  /*03d0*/  IMAD.WIDE R2, R13, 0x4, R2 ;  /* 0x000000040d027825 */ /* 0x001fc800078e0202 */
[----:B-1----:R-:W-:Y:S01]  /*03e0*/  FMUL R5, R4, R5 ;  /* 0x0000000504057220 */ /* 0x002fe20000400000 */
[----:B------:R-:W-:Y:S06]  /*03f0*/  @!P0 EXIT ;  /* 0x000000000000894d */ /* 0x000fec0003800000 */
[----:B------:R-:W-:Y:S01]  /*0400*/  STG.E desc[UR4][R2.64], R5 ;  /* 0x0000000502007986 */ /* 0x000fe2000c101904 */
[----:B------:R-:W-:Y:S05]  /*0410*/  EXIT ;  /* 0x000000000000794d */ /* 0x000fea0003800000 */
.L_x_0:
[----:B------:R-:W-:-:S00]  /*0420*/  BRA `(.L_x_0) ;  /* 0xfffffffc00fc7947 */ /* 0x000fc0000383ffff */
[----:B------:R-:W-:-:S00]  /*0430*/  NOP ;  /* 0x0000000000007918 */ /* 0x000fc00000000000 */
        /* <DEDUP_REMOVED lines=12> */
.L_x_1:


//--------------------- .nv.global.init           --------------------------
	.section	.nv.global.init,"aw",@progbits
.nv.global.init:
	.type		_$_str,@object
	.size		_$_str,(_$_str_$_2 - _$_str)
_$_str:
        /*0000*/ 	.byte	0x5f, 0x5f, 0x43, 0x55, 0x44, 0x41, 0x5f, 0x46, 0x54, 0x5a, 0x00
	.type		_$_str_$_2,@object
	.size		_$_str_$_2,(.L_1 - _$_str_$_2)
_$_str_$_2:
        /*000b*/ 	.byte	0x5f, 0x5f, 0x43, 0x55, 0x44, 0x41, 0x5f, 0x50, 0x52, 0x45, 0x43, 0x5f, 0x53, 0x51, 0x52, 0x54
        /*001b*/ 	.byte	0x00
.L_1:


//--------------------- .nv.constant0.triton_poi_fused__native_batch_norm_legit_no_training_relu_sigmoid_3 --------------------------
	.section	.nv.constant0.triton_poi_fused__native_batch_norm_legit_no_training_relu_sigmoid_3,"a",@progbits
	.sectionflags	@""
	.align	4
.nv.constant0.triton_poi_fused__native_batch_norm_legit_no_training_relu_sigmoid_3:
	.zero		580
